//
// Generated by NVIDIA NVVM Compiler
//
// Compiler Build ID: CL-36424714
// Cuda compilation tools, release 13.0, V13.0.88
// Based on NVVM 20.0.0
//

.version 9.0
.target sm_100
.address_size 64

	// .globl	default_function_kernel

.visible .entry default_function_kernel(
	.param .u64 .ptr .align 1 default_function_kernel_param_0,
	.param .u64 .ptr .align 1 default_function_kernel_param_1,
	.param .u64 .ptr .align 1 default_function_kernel_param_2,
	.param .u64 .ptr .align 1 default_function_kernel_param_3
)
.maxntid 24
{
	.reg .b16 	%rs<4>;
	.reg .b32 	%r<9>;
	.reg .b32 	%f<5>;
	.reg .b64 	%rd<15>;

	ld.param.u64 	%rd1, [default_function_kernel_param_0];
	ld.param.u64 	%rd2, [default_function_kernel_param_1];
	ld.param.u64 	%rd3, [default_function_kernel_param_2];
	ld.param.u64 	%rd4, [default_function_kernel_param_3];
	cvta.to.global.u64 	%rd5, %rd2;
	cvta.to.global.u64 	%rd6, %rd3;
	cvta.to.global.u64 	%rd7, %rd1;
	cvta.to.global.u64 	%rd8, %rd4;
	mov.u32 	%r1, %ctaid.x;
	mov.u32 	%r2, %tid.x;
	mad.lo.s32 	%r3, %r1, 24, %r2;
	mul.wide.u32 	%rd9, %r3, 4;
	add.s64 	%rd10, %rd8, %rd9;
	ld.global.nc.f32 	%f1, [%rd10];
	mul.hi.u32 	%r4, %r1, 458129845;
	shr.u32 	%r5, %r4, 4;
	mul.lo.s32 	%r6, %r5, 150;
	sub.s32 	%r7, %r1, %r6;
	cvt.u16.u32 	%rs1, %r7;
	mul.lo.s16 	%rs2, %rs1, 205;
	shr.u16 	%rs3, %rs2, 11;
	cvt.u32.u16 	%r8, %rs3;
	mul.wide.u32 	%rd11, %r8, 4;
	add.s64 	%rd12, %rd7, %rd11;
	ld.global.nc.f32 	%f2, [%rd12];
	add.s64 	%rd13, %rd6, %rd11;
	ld.global.nc.f32 	%f3, [%rd13];
	fma.rn.f32 	%f4, %f1, %f2, %f3;
	add.s64 	%rd14, %rd5, %rd9;
	st.global.f32 	[%rd14], %f4;
	ret;

}


// ===== COMPILED SASS (sm_100) =====

	.target	sm_100

	.elftype	@"ET_EXEC"


//--------------------- .note.nv.tkinfo           --------------------------
	.section	.note.nv.tkinfo,"",@"SHT_NOTE"
	.sectionflags	@"SHF_NOTE_NV_TKINFO"
	.tkinfo
        /*0018*/ 	.word	0x00000002
        /*0030*/ 	.string	""
        /*0030*/ 	.string	"ptxas"
        /*0030*/ 	.string	"Cuda compilation tools, release 13.0, V13.0.88"
        /*0030*/ 	.string	"Build cuda_13.0.r13.0/compiler.36424714_0"
        /*0030*/ 	.string	"-arch sm_100 -m 64 "



//--------------------- .note.nv.cuinfo           --------------------------
	.section	.note.nv.cuinfo,"",@"SHT_NOTE"
	.sectionflags	@"SHF_NOTE_NV_CUINFO"
        /*0018*/ 	.short	0x0002
        /*001a*/ 	.short	0x0064
        /*001c*/ 	.short	0x0082
	.zero		2


//--------------------- .nv.info                  --------------------------
	.section	.nv.info,"",@"SHT_CUDA_INFO"
	.align	4


	//----- nvinfo : EIATTR_REGCOUNT
	.align		4
        /*0000*/ 	.byte	0x04, 0x2f
        /*0002*/ 	.short	(.L_1 - .L_0)
	.align		4
.L_0:
        /*0004*/ 	.word	index@(default_function_kernel)
        /*0008*/ 	.word	0x0000000e


	//----- nvinfo : EIATTR_FRAME_SIZE
	.align		4
.L_1:
        /*000c*/ 	.byte	0x04, 0x11
        /*000e*/ 	.short	(.L_3 - .L_2)
	.align		4
.L_2:
        /*0010*/ 	.word	index@(default_function_kernel)
        /*0014*/ 	.word	0x00000000


	//----- nvinfo : EIATTR_MIN_STACK_SIZE
	.align		4
.L_3:
        /*0018*/ 	.byte	0x04, 0x12
        /*001a*/ 	.short	(.L_5 - .L_4)
	.align		4
.L_4:
        /*001c*/ 	.word	index@(default_function_kernel)
        /*0020*/ 	.word	0x00000000
.L_5:


//--------------------- .nv.compat                --------------------------
	.section	.nv.compat,"",@"SHT_CUDA_COMPAT_INFO"
	.align	4
        /*0000*/ 	.byte	0x02, 0x09, 0x00, 0x00, 0x02, 0x02, 0x01, 0x00, 0x02, 0x05, 0x05, 0x00, 0x03, 0x07, 0x01, 0x01
        /*0010*/ 	.byte	0x02, 0x03, 0x00, 0x00, 0x02, 0x06, 0x01, 0x00, 0x04, 0x0b, 0x08, 0x00, 0x09, 0x00, 0x00, 0x00
        /*0020*/ 	.byte	0x00, 0x00, 0x00, 0x00


//--------------------- .nv.info.default_function_kernel --------------------------
	.section	.nv.info.default_function_kernel,"",@"SHT_CUDA_INFO"
	.sectionflags	@""
	.align	4


	//----- nvinfo : EIATTR_CUDA_API_VERSION
	.align		4
        /*0000*/ 	.byte	0x04, 0x37
        /*0002*/ 	.short	(.L_7 - .L_6)
.L_6:
        /*0004*/ 	.word	0x00000082


	//----- nvinfo : EIATTR_KPARAM_INFO
	.align		4
.L_7:
        /*0008*/ 	.byte	0x04, 0x17
        /*000a*/ 	.short	(.L_9 - .L_8)
.L_8:
        /*000c*/ 	.word	0x00000000
        /*0010*/ 	.short	0x0003
        /*0012*/ 	.short	0x0018
        /*0014*/ 	.byte	0x00, 0xf5, 0x21, 0x00


	//----- nvinfo : EIATTR_KPARAM_INFO
	.align		4
.L_9:
        /*0018*/ 	.byte	0x04, 0x17
        /*001a*/ 	.short	(.L_11 - .L_10)
.L_10:
        /*001c*/ 	.word	0x00000000
        /*0020*/ 	.short	0x0002
        /*0022*/ 	.short	0x0010
        /*0024*/ 	.byte	0x00, 0xf5, 0x21, 0x00


	//----- nvinfo : EIATTR_KPARAM_INFO
	.align		4
.L_11:
        /*0028*/ 	.byte	0x04, 0x17
        /*002a*/ 	.short	(.L_13 - .L_12)
.L_12:
        /*002c*/ 	.word	0x00000000
        /*0030*/ 	.short	0x0001
        /*0032*/ 	.short	0x0008
        /*0034*/ 	.byte	0x00, 0xf5, 0x21, 0x00


	//----- nvinfo : EIATTR_KPARAM_INFO
	.align		4
.L_13:
        /*0038*/ 	.byte	0x04, 0x17
        /*003a*/ 	.short	(.L_15 - .L_14)
.L_14:
        /*003c*/ 	.word	0x00000000
        /*0040*/ 	.short	0x0000
        /*0042*/ 	.short	0x0000
        /*0044*/ 	.byte	0x00, 0xf5, 0x21, 0x00


	//----- nvinfo : EIATTR_SPARSE_MMA_MASK
	.align		4
.L_15:
        /*0048*/ 	.byte	0x03, 0x50
        /*004a*/ 	.short	0x0000


	//----- nvinfo : EIATTR_MAXREG_COUNT
	.align		4
        /*004c*/ 	.byte	0x03, 0x1b
        /*004e*/ 	.short	0x00ff


	//----- nvinfo : EIATTR_MERCURY_ISA_VERSION
	.align		4
        /*0050*/ 	.byte	0x03, 0x5f
        /*0052*/ 	.short	0x0101


	//----- nvinfo : EIATTR_VRC_CTA_INIT_COUNT
	.align		4
        /*0054*/ 	.byte	0x02, 0x4a
	.zero		1
	.zero		1


	//----- nvinfo : EIATTR_EXIT_INSTR_OFFSETS
	.align		4
        /*0058*/ 	.byte	0x04, 0x1c
        /*005a*/ 	.short	(.L_17 - .L_16)


	//   ....[0]....
.L_16:
        /*005c*/ 	.word	0x000001a0


	//----- nvinfo : EIATTR_MAX_THREADS
	.align		4
.L_17:
        /*0060*/ 	.byte	0x04, 0x05
        /*0062*/ 	.short	(.L_19 - .L_18)
.L_18:
        /*0064*/ 	.word	0x00000018
        /*0068*/ 	.word	0x00000001
        /*006c*/ 	.word	0x00000001


	//----- nvinfo : EIATTR_CBANK_PARAM_SIZE
	.align		4
.L_19:
        /*0070*/ 	.byte	0x03, 0x19
        /*0072*/ 	.short	0x0020


	//----- nvinfo : EIATTR_PARAM_CBANK
	.align		4
        /*0074*/ 	.byte	0x04, 0x0a
        /*0076*/ 	.short	(.L_21 - .L_20)
	.align		4
.L_20:
        /*0078*/ 	.word	index@(.nv.constant0.default_function_kernel)
        /*007c*/ 	.short	0x0380
        /*007e*/ 	.short	0x0020


	//----- nvinfo : EIATTR_SW_WAR
	.align		4
.L_21:
        /*0080*/ 	.byte	0x04, 0x36
        /*0082*/ 	.short	(.L_23 - .L_22)
.L_22:
        /*0084*/ 	.word	0x00000008
.L_23:


//--------------------- .nv.callgraph             --------------------------
	.section	.nv.callgraph,"",@"SHT_CUDA_CALLGRAPH"
	.align	4
	.sectionentsize	8
	.align		4
        /*0000*/ 	.word	0x00000000
	.align		4
        /*0004*/ 	.word	0xffffffff
	.align		4
        /*0008*/ 	.word	0x00000000
	.align		4
        /*000c*/ 	.word	0xfffffffe
	.align		4
        /*0010*/ 	.word	0x00000000
	.align		4
        /*0014*/ 	.word	0xfffffffd
	.align		4
        /*0018*/ 	.word	0x00000000
	.align		4
        /*001c*/ 	.word	0xfffffffc


//--------------------- .text.default_function_kernel --------------------------
	.section	.text.default_function_kernel,"ax",@progbits
	.align	128
        .global         default_function_kernel
        .type           default_function_kernel,@function
        .size           default_function_kernel,(.L_x_1 - default_function_kernel)
        .other          default_function_kernel,@"STO_CUDA_ENTRY STV_DEFAULT"
default_function_kernel:
.text.default_function_kernel:
[----:B------:R-:W-:Y:S01]  /*0000*/  LDC R1, c[0x0][0x37c] ;  /* 0x0000df00ff017b82 */ /* 0x000fe20000000800 */
[----:B------:R-:W0:Y:S07]  /*0010*/  S2R R11, SR_CTAID.X ;  /* 0x00000000000b7919 */ /* 0x000e2e0000002500 */
[----:B------:R-:W1:Y:S01]  /*0020*/  LDC.64 R2, c[0x0][0x398] ;  /* 0x0000e600ff027b82 */ /* 0x000e620000000a00 */
[----:B------:R-:W2:Y:S01]  /*0030*/  LDCU.64 UR4, c[0x0][0x358] ;  /* 0x00006b00ff0477ac */ /* 0x000ea20008000a00 */
[----:B------:R-:W3:Y:S06]  /*0040*/  S2R R8, SR_TID.X ;  /* 0x0000000000087919 */ /* 0x000eec0000002100 */
[----:B------:R-:W4:Y:S08]  /*0050*/  LDC.64 R4, c[0x0][0x380] ;  /* 0x0000e000ff047b82 */ /* 0x000f300000000a00 */
[----:B------:R-:W5:Y:S01]  /*0060*/  LDC.64 R6, c[0x0][0x390] ;  /* 0x0000e400ff067b82 */ /* 0x000f620000000a00 */
[----:B0-----:R-:W-:-:S05]  /*0070*/  IMAD.HI.U32 R0, R11, 0x1b4e81b5, RZ ;  /* 0x1b4e81b50b007827 */ /* 0x001fca00078e00ff */
[----:B------:R-:W-:-:S05]  /*0080*/  SHF.R.U32.HI R0, RZ, 0x4, R0 ;  /* 0x00000004ff007819 */ /* 0x000fca0000011600 */
[----:B------:R-:W-:Y:S02]  /*0090*/  IMAD R0, R0, -0x96, R11 ;  /* 0xffffff6a00007824 */ /* 0x000fe400078e020b */
[----:B---3--:R-:W-:-:S03]  /*00a0*/  IMAD R11, R11, 0x18, R8 ;  /* 0x000000180b0b7824 */ /* 0x008fc600078e0208 */
[----:B------:R-:W-:Y:S01]  /*00b0*/  PRMT R0, R0, 0x9910, RZ ;  /* 0x0000991000007816 */ /* 0x000fe200000000ff */
[----:B-1----:R-:W-:-:S04]  /*00c0*/  IMAD.WIDE.U32 R2, R11, 0x4, R2 ;  /* 0x000000040b027825 */ /* 0x002fc800078e0002 */
[----:B------:R-:W-:Y:S02]  /*00d0*/  IMAD R0, R0, 0xcd, RZ ;  /* 0x000000cd00007824 */ /* 0x000fe400078e02ff */
[----:B--2---:R-:W2:Y:S03]  /*00e0*/  LDG.E.CONSTANT R2, desc[UR4][R2.64] ;  /* 0x0000000402027981 */ /* 0x004ea6000c1e9900 */
[----:B------:R-:W-:-:S04]  /*00f0*/  LOP3.LUT R0, R0, 0xffff, RZ, 0xc0, !PT ;  /* 0x0000ffff00007812 */ /* 0x000fc800078ec0ff */
[----:B------:R-:W-:-:S04]  /*0100*/  SHF.R.U32.HI R0, RZ, 0xb, R0 ;  /* 0x0000000bff007819 */ /* 0x000fc80000011600 */
[----:B------:R-:W-:-:S05]  /*0110*/  LOP3.LUT R9, R0, 0xffff, RZ, 0xc0, !PT ;  /* 0x0000ffff00097812 */ /* 0x000fca00078ec0ff */
[----:B----4-:R-:W-:-:S04]  /*0120*/  IMAD.WIDE.U32 R4, R9, 0x4, R4 ;  /* 0x0000000409047825 */ /* 0x010fc800078e0004 */
[----:B-----5:R-:W-:Y:S02]  /*0130*/  IMAD.WIDE.U32 R6, R9, 0x4, R6 ;  /* 0x0000000409067825 */ /* 0x020fe400078e0006 */
[----:B------:R-:W2:Y:S01]  /*0140*/  LDG.E.CONSTANT R5, desc[UR4][R4.64] ;  /* 0x0000000404057981 */ /* 0x000ea2000c1e9900 */
[----:B------:R-:W0:Y:S03]  /*0150*/  LDC.64 R8, c[0x0][0x388] ;  /* 0x0000e200ff087b82 */ /* 0x000e260000000a00 */
[----:B------:R-:W2:Y:S01]  /*0160*/  LDG.E.CONSTANT R7, desc[UR4][R6.64] ;  /* 0x0000000406077981 */ /* 0x000ea2000c1e9900 */
[----:B0-----:R-:W-:-:S04]  /*0170*/  IMAD.WIDE.U32 R8, R11, 0x4, R8 ;  /* 0x000000040b087825 */ /* 0x001fc800078e0008 */
[----:B--2---:R-:W-:-:S05]  /*0180*/  FFMA R11, R2, R5, R7 ;  /* 0x00000005020b7223 */ /* 0x004fca0000000007 */
[----:B------:R-:W-:Y:S01]  /*0190*/  STG.E desc[UR4][R8.64], R11 ;  /* 0x0000000b08007986 */ /* 0x000fe2000c101904 */
[----:B------:R-:W-:Y:S05]  /*01a0*/  EXIT ;  /* 0x000000000000794d */ /* 0x000fea0003800000 */
.L_x_0:
[----:B------:R-:W-:-:S00]  /*01b0*/  BRA `(.L_x_0) ;  /* 0xfffffffc00fc7947 */ /* 0x000fc0000383ffff */
[----:B------:R-:W-:-:S00]  /*01c0*/  NOP ;  /* 0x0000000000007918 */ /* 0x000fc00000000000 */
        /* <DEDUP_REMOVED lines=11> */
.L_x_1:


//--------------------- .nv.shared.reserved.0     --------------------------
	.section	.nv.shared.reserved.0,"aw",@nobits
	.weak		__nv_reservedSMEM_offset_0_alias
	.size		__nv_reservedSMEM_offset_0_alias, 0, 64
	.other		__nv_reservedSMEM_offset_0_alias,@"STO_CUDA_RESERVED_SHARED STV_DEFAULT"
__nv_reservedSMEM_offset_0_alias:
	.zero		0
	.zero		64


//--------------------- .nv.constant0.default_function_kernel --------------------------
	.section	.nv.constant0.default_function_kernel,"a",@progbits
	.sectionflags	@""
	.align	4
.nv.constant0.default_function_kernel:
	.zero		928


//--------------------- SYMBOLS --------------------------

	.type		.nv.reservedSmem.offset0,@object
	.size		.nv.reservedSmem.offset0,0x4
